//
// Generated by NVIDIA NVVM Compiler
//
// Compiler Build ID: CL-36424714
// Cuda compilation tools, release 13.0, V13.0.88
// Based on NVVM 20.0.0
//

.version 9.0
.target sm_100
.address_size 64

	// .globl	_Z6kernelPi

.visible .entry _Z6kernelPi(
	.param .u64 .ptr .align 1 _Z6kernelPi_param_0
)
{
	.reg .b32 	%r<6>;
	.reg .b64 	%rd<5>;

	ld.param.u64 	%rd1, [_Z6kernelPi_param_0];
	cvta.to.global.u64 	%rd2, %rd1;
	mov.u32 	%r1, %tid.x;
	mov.u32 	%r2, %ntid.x;
	mov.u32 	%r3, %ctaid.x;
	mad.lo.s32 	%r4, %r2, %r3, %r1;
	mul.wide.s32 	%rd3, %r4, 4;
	add.s64 	%rd4, %rd2, %rd3;
	mov.b32 	%r5, 4;
	st.global.u32 	[%rd4], %r5;
	ret;

}


// ===== COMPILED SASS (sm_100) =====

	.target	sm_100

	.elftype	@"ET_EXEC"


//--------------------- .note.nv.tkinfo           --------------------------
	.section	.note.nv.tkinfo,"",@"SHT_NOTE"
	.sectionflags	@"SHF_NOTE_NV_TKINFO"
	.tkinfo
        /*0018*/ 	.word	0x00000002
        /*0030*/ 	.string	""
        /*0030*/ 	.string	"ptxas"
        /*0030*/ 	.string	"Cuda compilation tools, release 13.0, V13.0.88"
        /*0030*/ 	.string	"Build cuda_13.0.r13.0/compiler.36424714_0"
        /*0030*/ 	.string	"-arch sm_100 -m 64 "



//--------------------- .note.nv.cuinfo           --------------------------
	.section	.note.nv.cuinfo,"",@"SHT_NOTE"
	.sectionflags	@"SHF_NOTE_NV_CUINFO"
        /*0018*/ 	.short	0x0002
        /*001a*/ 	.short	0x0064
        /*001c*/ 	.short	0x0082
	.zero		2


//--------------------- .nv.info                  --------------------------
	.section	.nv.info,"",@"SHT_CUDA_INFO"
	.align	4


	//----- nvinfo : EIATTR_REGCOUNT
	.align		4
        /*0000*/ 	.byte	0x04, 0x2f
        /*0002*/ 	.short	(.L_1 - .L_0)
	.align		4
.L_0:
        /*0004*/ 	.word	index@(_Z6kernelPi)
        /*0008*/ 	.word	0x0000000a


	//----- nvinfo : EIATTR_FRAME_SIZE
	.align		4
.L_1:
        /*000c*/ 	.byte	0x04, 0x11
        /*000e*/ 	.short	(.L_3 - .L_2)
	.align		4
.L_2:
        /*0010*/ 	.word	index@(_Z6kernelPi)
        /*0014*/ 	.word	0x00000000


	//----- nvinfo : EIATTR_MIN_STACK_SIZE
	.align		4
.L_3:
        /*0018*/ 	.byte	0x04, 0x12
        /*001a*/ 	.short	(.L_5 - .L_4)
	.align		4
.L_4:
        /*001c*/ 	.word	index@(_Z6kernelPi)
        /*0020*/ 	.word	0x00000000
.L_5:


//--------------------- .nv.compat                --------------------------
	.section	.nv.compat,"",@"SHT_CUDA_COMPAT_INFO"
	.align	4
        /*0000*/ 	.byte	0x02, 0x09, 0x00, 0x00, 0x02, 0x02, 0x01, 0x00, 0x02, 0x05, 0x05, 0x00, 0x03, 0x07, 0x01, 0x01
        /*0010*/ 	.byte	0x02, 0x03, 0x00, 0x00, 0x02, 0x06, 0x01, 0x00, 0x04, 0x0b, 0x08, 0x00, 0x09, 0x00, 0x00, 0x00
        /*0020*/ 	.byte	0x00, 0x00, 0x00, 0x00


//--------------------- .nv.info._Z6kernelPi      --------------------------
	.section	.nv.info._Z6kernelPi,"",@"SHT_CUDA_INFO"
	.sectionflags	@""
	.align	4


	//----- nvinfo : EIATTR_CUDA_API_VERSION
	.align		4
        /*0000*/ 	.byte	0x04, 0x37
        /*0002*/ 	.short	(.L_7 - .L_6)
.L_6:
        /*0004*/ 	.word	0x00000082


	//----- nvinfo : EIATTR_KPARAM_INFO
	.align		4
.L_7:
        /*0008*/ 	.byte	0x04, 0x17
        /*000a*/ 	.short	(.L_9 - .L_8)
.L_8:
        /*000c*/ 	.word	0x00000000
        /*0010*/ 	.short	0x0000
        /*0012*/ 	.short	0x0000
        /*0014*/ 	.byte	0x00, 0xf5, 0x21, 0x00


	//----- nvinfo : EIATTR_SPARSE_MMA_MASK
	.align		4
.L_9:
        /*0018*/ 	.byte	0x03, 0x50
        /*001a*/ 	.short	0x0000


	//----- nvinfo : EIATTR_MAXREG_COUNT
	.align		4
        /*001c*/ 	.byte	0x03, 0x1b
        /*001e*/ 	.short	0x00ff


	//----- nvinfo : EIATTR_MERCURY_ISA_VERSION
	.align		4
        /*0020*/ 	.byte	0x03, 0x5f
        /*0022*/ 	.short	0x0101


	//----- nvinfo : EIATTR_VRC_CTA_INIT_COUNT
	.align		4
        /*0024*/ 	.byte	0x02, 0x4a
	.zero		1
	.zero		1


	//----- nvinfo : EIATTR_EXIT_INSTR_OFFSETS
	.align		4
        /*0028*/ 	.byte	0x04, 0x1c
        /*002a*/ 	.short	(.L_11 - .L_10)


	//   ....[0]....
.L_10:
        /*002c*/ 	.word	0x000000a0


	//----- nvinfo : EIATTR_CBANK_PARAM_SIZE
	.align		4
.L_11:
        /*0030*/ 	.byte	0x03, 0x19
        /*0032*/ 	.short	0x0008


	//----- nvinfo : EIATTR_PARAM_CBANK
	.align		4
        /*0034*/ 	.byte	0x04, 0x0a
        /*0036*/ 	.short	(.L_13 - .L_12)
	.align		4
.L_12:
        /*0038*/ 	.word	index@(.nv.constant0._Z6kernelPi)
        /*003c*/ 	.short	0x0380
        /*003e*/ 	.short	0x0008


	//----- nvinfo : EIATTR_SW_WAR
	.align		4
.L_13:
        /*0040*/ 	.byte	0x04, 0x36
        /*0042*/ 	.short	(.L_15 - .L_14)
.L_14:
        /*0044*/ 	.word	0x00000008
.L_15:


//--------------------- .nv.callgraph             --------------------------
	.section	.nv.callgraph,"",@"SHT_CUDA_CALLGRAPH"
	.align	4
	.sectionentsize	8
	.align		4
        /*0000*/ 	.word	0x00000000
	.align		4
        /*0004*/ 	.word	0xffffffff
	.align		4
        /*0008*/ 	.word	0x00000000
	.align		4
        /*000c*/ 	.word	0xfffffffe
	.align		4
        /*0010*/ 	.word	0x00000000
	.align		4
        /*0014*/ 	.word	0xfffffffd
	.align		4
        /*0018*/ 	.word	0x00000000
	.align		4
        /*001c*/ 	.word	0xfffffffc


//--------------------- .text._Z6kernelPi         --------------------------
	.section	.text._Z6kernelPi,"ax",@progbits
	.align	128
        .global         _Z6kernelPi
        .type           _Z6kernelPi,@function
        .size           _Z6kernelPi,(.L_x_1 - _Z6kernelPi)
        .other          _Z6kernelPi,@"STO_CUDA_ENTRY STV_DEFAULT"
_Z6kernelPi:
.text._Z6kernelPi:
[----:B------:R-:W-:Y:S01]  /*0000*/  LDC R1, c[0x0][0x37c] ;  /* 0x0000df00ff017b82 */ /* 0x000fe20000000800 */
[----:B------:R-:W0:Y:S07]  /*0010*/  S2R R5, SR_TID.X ;  /* 0x0000000000057919 */ /* 0x000e2e0000002100 */
[----:B------:R-:W1:Y:S01]  /*0020*/  LDC.64 R2, c[0x0][0x380] ;  /* 0x0000e000ff027b82 */ /* 0x000e620000000a00 */
[----:B------:R-:W0:Y:S01]  /*0030*/  LDCU UR6, c[0x0][0x360] ;  /* 0x00006c00ff0677ac */ /* 0x000e220008000800 */
[----:B------:R-:W-:Y:S01]  /*0040*/  HFMA2 R7, -RZ, RZ, 0, 2.384185791015625e-07 ;  /* 0x00000004ff077431 */ /* 0x000fe200000001ff */
[----:B------:R-:W0:Y:S01]  /*0050*/  S2R R0, SR_CTAID.X ;  /* 0x0000000000007919 */ /* 0x000e220000002500 */
[----:B------:R-:W2:Y:S01]  /*0060*/  LDCU.64 UR4, c[0x0][0x358] ;  /* 0x00006b00ff0477ac */ /* 0x000ea20008000a00 */
[----:B0-----:R-:W-:-:S04]  /*0070*/  IMAD R5, R0, UR6, R5 ;  /* 0x0000000600057c24 */ /* 0x001fc8000f8e0205 */
[----:B-1----:R-:W-:-:S05]  /*0080*/  IMAD.WIDE R2, R5, 0x4, R2 ;  /* 0x0000000405027825 */ /* 0x002fca00078e0202 */
[----:B--2---:R-:W-:Y:S01]  /*0090*/  STG.E desc[UR4][R2.64], R7 ;  /* 0x0000000702007986 */ /* 0x004fe2000c101904 */
[----:B------:R-:W-:Y:S05]  /*00a0*/  EXIT ;  /* 0x000000000000794d */ /* 0x000fea0003800000 */
.L_x_0:
[----:B------:R-:W-:-:S00]  /*00b0*/  BRA `(.L_x_0) ;  /* 0xfffffffc00fc7947 */ /* 0x000fc0000383ffff */
[----:B------:R-:W-:-:S00]  /*00c0*/  NOP ;  /* 0x0000000000007918 */ /* 0x000fc00000000000 */
        /* <DEDUP_REMOVED lines=11> */
.L_x_1:


//--------------------- .nv.shared.reserved.0     --------------------------
	.section	.nv.shared.reserved.0,"aw",@nobits
	.weak		__nv_reservedSMEM_offset_0_alias
	.size		__nv_reservedSMEM_offset_0_alias, 0, 64
	.other		__nv_reservedSMEM_offset_0_alias,@"STO_CUDA_RESERVED_SHARED STV_DEFAULT"
__nv_reservedSMEM_offset_0_alias:
	.zero		0
	.zero		64


//--------------------- .nv.constant0._Z6kernelPi --------------------------
	.section	.nv.constant0._Z6kernelPi,"a",@progbits
	.sectionflags	@""
	.align	4
.nv.constant0._Z6kernelPi:
	.zero		904


//--------------------- SYMBOLS --------------------------

	.type		.nv.reservedSmem.offset0,@object
	.size		.nv.reservedSmem.offset0,0x4
